//
// Generated by NVIDIA NVVM Compiler
//
// Compiler Build ID: CL-36424714
// Cuda compilation tools, release 13.0, V13.0.88
// Based on NVVM 20.0.0
//

.version 9.0
.target sm_100
.address_size 64

	// .globl	_Z19integrate_kernel_cgPdS_iiiiiiiiiiiiiiiiddddiiii

.visible .entry _Z19integrate_kernel_cgPdS_iiiiiiiiiiiiiiiiddddiiii(
	.param .u64 .ptr .align 1 _Z19integrate_kernel_cgPdS_iiiiiiiiiiiiiiiiddddiiii_param_0,
	.param .u64 .ptr .align 1 _Z19integrate_kernel_cgPdS_iiiiiiiiiiiiiiiiddddiiii_param_1,
	.param .u32 _Z19integrate_kernel_cgPdS_iiiiiiiiiiiiiiiiddddiiii_param_2,
	.param .u32 _Z19integrate_kernel_cgPdS_iiiiiiiiiiiiiiiiddddiiii_param_3,
	.param .u32 _Z19integrate_kernel_cgPdS_iiiiiiiiiiiiiiiiddddiiii_param_4,
	.param .u32 _Z19integrate_kernel_cgPdS_iiiiiiiiiiiiiiiiddddiiii_param_5,
	.param .u32 _Z19integrate_kernel_cgPdS_iiiiiiiiiiiiiiiiddddiiii_param_6,
	.param .u32 _Z19integrate_kernel_cgPdS_iiiiiiiiiiiiiiiiddddiiii_param_7,
	.param .u32 _Z19integrate_kernel_cgPdS_iiiiiiiiiiiiiiiiddddiiii_param_8,
	.param .u32 _Z19integrate_kernel_cgPdS_iiiiiiiiiiiiiiiiddddiiii_param_9,
	.param .u32 _Z19integrate_kernel_cgPdS_iiiiiiiiiiiiiiiiddddiiii_param_10,
	.param .u32 _Z19integrate_kernel_cgPdS_iiiiiiiiiiiiiiiiddddiiii_param_11,
	.param .u32 _Z19integrate_kernel_cgPdS_iiiiiiiiiiiiiiiiddddiiii_param_12,
	.param .u32 _Z19integrate_kernel_cgPdS_iiiiiiiiiiiiiiiiddddiiii_param_13,
	.param .u32 _Z19integrate_kernel_cgPdS_iiiiiiiiiiiiiiiiddddiiii_param_14,
	.param .u32 _Z19integrate_kernel_cgPdS_iiiiiiiiiiiiiiiiddddiiii_param_15,
	.param .u32 _Z19integrate_kernel_cgPdS_iiiiiiiiiiiiiiiiddddiiii_param_16,
	.param .u32 _Z19integrate_kernel_cgPdS_iiiiiiiiiiiiiiiiddddiiii_param_17,
	.param .f64 _Z19integrate_kernel_cgPdS_iiiiiiiiiiiiiiiiddddiiii_param_18,
	.param .f64 _Z19integrate_kernel_cgPdS_iiiiiiiiiiiiiiiiddddiiii_param_19,
	.param .f64 _Z19integrate_kernel_cgPdS_iiiiiiiiiiiiiiiiddddiiii_param_20,
	.param .f64 _Z19integrate_kernel_cgPdS_iiiiiiiiiiiiiiiiddddiiii_param_21,
	.param .u32 _Z19integrate_kernel_cgPdS_iiiiiiiiiiiiiiiiddddiiii_param_22,
	.param .u32 _Z19integrate_kernel_cgPdS_iiiiiiiiiiiiiiiiddddiiii_param_23,
	.param .u32 _Z19integrate_kernel_cgPdS_iiiiiiiiiiiiiiiiddddiiii_param_24,
	.param .u32 _Z19integrate_kernel_cgPdS_iiiiiiiiiiiiiiiiddddiiii_param_25
)
{
	.reg .pred 	%p<11>;
	.reg .b32 	%r<111>;
	.reg .b64 	%rd<27>;
	.reg .b64 	%fd<16>;

	ld.param.u32 	%r34, [_Z19integrate_kernel_cgPdS_iiiiiiiiiiiiiiiiddddiiii_param_2];
	ld.param.u32 	%r35, [_Z19integrate_kernel_cgPdS_iiiiiiiiiiiiiiiiddddiiii_param_3];
	ld.param.u32 	%r36, [_Z19integrate_kernel_cgPdS_iiiiiiiiiiiiiiiiddddiiii_param_4];
	ld.param.u32 	%r37, [_Z19integrate_kernel_cgPdS_iiiiiiiiiiiiiiiiddddiiii_param_5];
	ld.param.f64 	%fd1, [_Z19integrate_kernel_cgPdS_iiiiiiiiiiiiiiiiddddiiii_param_18];
	ld.param.f64 	%fd2, [_Z19integrate_kernel_cgPdS_iiiiiiiiiiiiiiiiddddiiii_param_19];
	ld.param.f64 	%fd3, [_Z19integrate_kernel_cgPdS_iiiiiiiiiiiiiiiiddddiiii_param_20];
	ld.param.f64 	%fd4, [_Z19integrate_kernel_cgPdS_iiiiiiiiiiiiiiiiddddiiii_param_21];
	ld.param.u32 	%r53, [_Z19integrate_kernel_cgPdS_iiiiiiiiiiiiiiiiddddiiii_param_25];
	// begin inline asm
	mov.u32 %r54, %envreg2;
	// end inline asm
	cvt.u64.u32 	%rd6, %r54;
	// begin inline asm
	mov.u32 %r55, %envreg1;
	// end inline asm
	cvt.u64.u32 	%rd7, %r55;
	shl.b64 	%rd8, %rd7, 32;
	or.b64  	%rd1, %rd8, %rd6;
	setp.lt.s32 	%p1, %r35, 1;
	@%p1 bra 	$L__BB0_14;
	ld.param.u32 	%r102, [_Z19integrate_kernel_cgPdS_iiiiiiiiiiiiiiiiddddiiii_param_24];
	ld.param.u32 	%r101, [_Z19integrate_kernel_cgPdS_iiiiiiiiiiiiiiiiddddiiii_param_23];
	ld.param.u32 	%r100, [_Z19integrate_kernel_cgPdS_iiiiiiiiiiiiiiiiddddiiii_param_22];
	ld.param.u32 	%r98, [_Z19integrate_kernel_cgPdS_iiiiiiiiiiiiiiiiddddiiii_param_17];
	ld.param.u32 	%r95, [_Z19integrate_kernel_cgPdS_iiiiiiiiiiiiiiiiddddiiii_param_14];
	ld.param.u32 	%r92, [_Z19integrate_kernel_cgPdS_iiiiiiiiiiiiiiiiddddiiii_param_11];
	ld.param.u32 	%r89, [_Z19integrate_kernel_cgPdS_iiiiiiiiiiiiiiiiddddiiii_param_8];
	ld.param.u64 	%rd26, [_Z19integrate_kernel_cgPdS_iiiiiiiiiiiiiiiiddddiiii_param_1];
	ld.param.u64 	%rd25, [_Z19integrate_kernel_cgPdS_iiiiiiiiiiiiiiiiddddiiii_param_0];
	cvta.to.global.u64 	%rd2, %rd25;
	mov.u32 	%r1, %ctaid.x;
	mov.u32 	%r2, %tid.x;
	mov.u32 	%r3, %ntid.x;
	mov.u32 	%r4, %nctaid.x;
	mov.u32 	%r57, %nctaid.y;
	mul.lo.s32 	%r58, %r4, %r57;
	mov.u32 	%r59, %nctaid.z;
	mul.lo.s32 	%r60, %r58, %r59;
	mov.u32 	%r61, %ctaid.y;
	add.s32 	%r62, %r1, %r61;
	mov.u32 	%r63, %ctaid.z;
	neg.s32 	%r64, %r63;
	setp.eq.s32 	%p2, %r62, %r64;
	sub.s32 	%r65, -2147483647, %r60;
	selp.b32 	%r5, %r65, 1, %p2;
	mul.lo.s32 	%r6, %r3, %r98;
	mad.lo.s32 	%r66, %r2, %r92, %r89;
	mul.lo.s32 	%r67, %r95, %r66;
	sub.s32 	%r7, %r67, %r100;
	mul.lo.s32 	%r68, %r3, %r95;
	mul.lo.s32 	%r8, %r68, %r92;
	sub.s32 	%r9, %r67, %r101;
	sub.s32 	%r10, %r67, %r102;
	sub.s32 	%r11, %r67, %r53;
	cvta.to.global.u64 	%rd3, %rd26;
	mov.b32 	%r103, 0;
	mul.wide.s32 	%rd19, %r34, 8;
	mul.wide.s32 	%rd21, %r53, 8;
	add.s64 	%rd23, %rd1, 4;
$L__BB0_2:
	setp.ge.s32 	%p3, %r1, %r36;
	@%p3 bra 	$L__BB0_8;
	mov.u32 	%r104, %r1;
$L__BB0_4:
	setp.ge.s32 	%p4, %r2, %r37;
	@%p4 bra 	$L__BB0_7;
	ld.param.u32 	%r99, [_Z19integrate_kernel_cgPdS_iiiiiiiiiiiiiiiiddddiiii_param_17];
	ld.param.u32 	%r97, [_Z19integrate_kernel_cgPdS_iiiiiiiiiiiiiiiiddddiiii_param_16];
	ld.param.u32 	%r96, [_Z19integrate_kernel_cgPdS_iiiiiiiiiiiiiiiiddddiiii_param_15];
	ld.param.u32 	%r94, [_Z19integrate_kernel_cgPdS_iiiiiiiiiiiiiiiiddddiiii_param_13];
	ld.param.u32 	%r93, [_Z19integrate_kernel_cgPdS_iiiiiiiiiiiiiiiiddddiiii_param_12];
	ld.param.u32 	%r91, [_Z19integrate_kernel_cgPdS_iiiiiiiiiiiiiiiiddddiiii_param_10];
	ld.param.u32 	%r90, [_Z19integrate_kernel_cgPdS_iiiiiiiiiiiiiiiiddddiiii_param_9];
	ld.param.u32 	%r88, [_Z19integrate_kernel_cgPdS_iiiiiiiiiiiiiiiiddddiiii_param_7];
	ld.param.u32 	%r87, [_Z19integrate_kernel_cgPdS_iiiiiiiiiiiiiiiiddddiiii_param_6];
	mad.lo.s32 	%r69, %r104, %r91, %r88;
	mul.lo.s32 	%r70, %r69, %r94;
	mul.lo.s32 	%r71, %r103, %r96;
	mad.lo.s32 	%r72, %r2, %r99, %r71;
	mad.lo.s32 	%r109, %r104, %r97, %r72;
	mad.lo.s32 	%r73, %r103, %r90, %r87;
	mul.lo.s32 	%r74, %r73, %r93;
	add.s32 	%r75, %r7, %r74;
	add.s32 	%r108, %r75, %r70;
	add.s32 	%r76, %r9, %r74;
	add.s32 	%r107, %r76, %r70;
	add.s32 	%r77, %r10, %r74;
	add.s32 	%r106, %r77, %r70;
	add.s32 	%r78, %r11, %r74;
	add.s32 	%r105, %r78, %r70;
	mov.u32 	%r110, %r2;
$L__BB0_6:
	mul.wide.s32 	%rd9, %r108, 8;
	add.s64 	%rd10, %rd2, %rd9;
	ld.global.f64 	%fd5, [%rd10];
	mul.wide.s32 	%rd11, %r107, 8;
	add.s64 	%rd12, %rd2, %rd11;
	ld.global.f64 	%fd6, [%rd12];
	mul.f64 	%fd7, %fd2, %fd6;
	fma.rn.f64 	%fd8, %fd1, %fd5, %fd7;
	mul.wide.s32 	%rd13, %r106, 8;
	add.s64 	%rd14, %rd2, %rd13;
	ld.global.f64 	%fd9, [%rd14];
	fma.rn.f64 	%fd10, %fd3, %fd9, %fd8;
	mul.wide.s32 	%rd15, %r105, 8;
	add.s64 	%rd16, %rd2, %rd15;
	ld.global.f64 	%fd11, [%rd16];
	fma.rn.f64 	%fd12, %fd4, %fd11, %fd10;
	mul.wide.s32 	%rd17, %r109, 8;
	add.s64 	%rd18, %rd3, %rd17;
	ld.global.f64 	%fd13, [%rd18];
	add.s64 	%rd20, %rd18, %rd19;
	ld.global.f64 	%fd14, [%rd20];
	fma.rn.f64 	%fd15, %fd13, %fd12, %fd14;
	add.s64 	%rd22, %rd16, %rd21;
	st.global.f64 	[%rd22], %fd15;
	add.s32 	%r110, %r110, %r3;
	add.s32 	%r109, %r109, %r6;
	add.s32 	%r108, %r108, %r8;
	add.s32 	%r107, %r107, %r8;
	add.s32 	%r106, %r106, %r8;
	add.s32 	%r105, %r105, %r8;
	setp.lt.s32 	%p5, %r110, %r37;
	@%p5 bra 	$L__BB0_6;
$L__BB0_7:
	add.s32 	%r104, %r104, %r4;
	setp.lt.s32 	%p6, %r104, %r36;
	@%p6 bra 	$L__BB0_4;
$L__BB0_8:
	setp.ne.s64 	%p7, %rd1, 0;
	@%p7 bra 	$L__BB0_10;
	// begin inline asm
	trap;
	// end inline asm
$L__BB0_10:
	mov.u32 	%r79, %tid.y;
	add.s32 	%r80, %r2, %r79;
	mov.u32 	%r81, %tid.z;
	or.b32  	%r82, %r80, %r81;
	setp.ne.s32 	%p8, %r82, 0;
	barrier.sync 	0;
	@%p8 bra 	$L__BB0_13;
	// begin inline asm
	atom.add.release.gpu.u32 %r83,[%rd23],%r5;
	// end inline asm
$L__BB0_12:
	add.s64 	%rd24, %rd1, 4;
	// begin inline asm
	ld.acquire.gpu.u32 %r85,[%rd24];
	// end inline asm
	xor.b32  	%r86, %r85, %r83;
	setp.gt.s32 	%p9, %r86, -1;
	@%p9 bra 	$L__BB0_12;
$L__BB0_13:
	barrier.sync 	0;
	add.s32 	%r103, %r103, 1;
	setp.ne.s32 	%p10, %r103, %r35;
	@%p10 bra 	$L__BB0_2;
$L__BB0_14:
	ret;

}


// ===== COMPILED SASS (sm_100) =====

	.target	sm_100

	.elftype	@"ET_EXEC"


//--------------------- .note.nv.tkinfo           --------------------------
	.section	.note.nv.tkinfo,"",@"SHT_NOTE"
	.sectionflags	@"SHF_NOTE_NV_TKINFO"
	.tkinfo
        /*0018*/ 	.word	0x00000002
        /*0030*/ 	.string	""
        /*0030*/ 	.string	"ptxas"
        /*0030*/ 	.string	"Cuda compilation tools, release 13.0, V13.0.88"
        /*0030*/ 	.string	"Build cuda_13.0.r13.0/compiler.36424714_0"
        /*0030*/ 	.string	"-arch sm_100 -m 64 "



//--------------------- .note.nv.cuinfo           --------------------------
	.section	.note.nv.cuinfo,"",@"SHT_NOTE"
	.sectionflags	@"SHF_NOTE_NV_CUINFO"
        /*0018*/ 	.short	0x0002
        /*001a*/ 	.short	0x0064
        /*001c*/ 	.short	0x0082
	.zero		2


//--------------------- .nv.info                  --------------------------
	.section	.nv.info,"",@"SHT_CUDA_INFO"
	.align	4


	//----- nvinfo : EIATTR_REGCOUNT
	.align		4
        /*0000*/ 	.byte	0x04, 0x2f
        /*0002*/ 	.short	(.L_1 - .L_0)
	.align		4
.L_0:
        /*0004*/ 	.word	index@(_Z19integrate_kernel_cgPdS_iiiiiiiiiiiiiiiiddddiiii)
        /*0008*/ 	.word	0x00000020


	//----- nvinfo : EIATTR_FRAME_SIZE
	.align		4
.L_1:
        /*000c*/ 	.byte	0x04, 0x11
        /*000e*/ 	.short	(.L_3 - .L_2)
	.align		4
.L_2:
        /*0010*/ 	.word	index@(_Z19integrate_kernel_cgPdS_iiiiiiiiiiiiiiiiddddiiii)
        /*0014*/ 	.word	0x00000000


	//----- nvinfo : EIATTR_MIN_STACK_SIZE
	.align		4
.L_3:
        /*0018*/ 	.byte	0x04, 0x12
        /*001a*/ 	.short	(.L_5 - .L_4)
	.align		4
.L_4:
        /*001c*/ 	.word	index@(_Z19integrate_kernel_cgPdS_iiiiiiiiiiiiiiiiddddiiii)
        /*0020*/ 	.word	0x00000000
.L_5:


//--------------------- .nv.compat                --------------------------
	.section	.nv.compat,"",@"SHT_CUDA_COMPAT_INFO"
	.align	4
        /*0000*/ 	.byte	0x02, 0x09, 0x00, 0x00, 0x02, 0x02, 0x01, 0x00, 0x02, 0x05, 0x05, 0x00, 0x03, 0x07, 0x01, 0x01
        /*0010*/ 	.byte	0x02, 0x03, 0x00, 0x00, 0x02, 0x06, 0x01, 0x00, 0x04, 0x0b, 0x08, 0x00, 0x01, 0x00, 0x00, 0x00
        /*0020*/ 	.byte	0x00, 0x00, 0x00, 0x00


//--------------------- .nv.info._Z19integrate_kernel_cgPdS_iiiiiiiiiiiiiiiiddddiiii --------------------------
	.section	.nv.info._Z19integrate_kernel_cgPdS_iiiiiiiiiiiiiiiiddddiiii,"",@"SHT_CUDA_INFO"
	.sectionflags	@""
	.align	4


	//----- nvinfo : EIATTR_CUDA_API_VERSION
	.align		4
        /*0000*/ 	.byte	0x04, 0x37
        /*0002*/ 	.short	(.L_7 - .L_6)
.L_6:
        /*0004*/ 	.word	0x00000082


	//----- nvinfo : EIATTR_KPARAM_INFO
	.align		4
.L_7:
        /*0008*/ 	.byte	0x04, 0x17
        /*000a*/ 	.short	(.L_9 - .L_8)
.L_8:
        /*000c*/ 	.word	0x00000000
        /*0010*/ 	.short	0x0019
        /*0012*/ 	.short	0x007c
        /*0014*/ 	.byte	0x00, 0xf0, 0x11, 0x00


	//----- nvinfo : EIATTR_KPARAM_INFO
	.align		4
.L_9:
        /*0018*/ 	.byte	0x04, 0x17
        /*001a*/ 	.short	(.L_11 - .L_10)
.L_10:
        /*001c*/ 	.word	0x00000000
        /*0020*/ 	.short	0x0018
        /*0022*/ 	.short	0x0078
        /*0024*/ 	.byte	0x00, 0xf0, 0x11, 0x00


	//----- nvinfo : EIATTR_KPARAM_INFO
	.align		4
.L_11:
        /*0028*/ 	.byte	0x04, 0x17
        /*002a*/ 	.short	(.L_13 - .L_12)
.L_12:
        /*002c*/ 	.word	0x00000000
        /*0030*/ 	.short	0x0017
        /*0032*/ 	.short	0x0074
        /*0034*/ 	.byte	0x00, 0xf0, 0x11, 0x00


	//----- nvinfo : EIATTR_KPARAM_INFO
	.align		4
.L_13:
        /*0038*/ 	.byte	0x04, 0x17
        /*003a*/ 	.short	(.L_15 - .L_14)
.L_14:
        /*003c*/ 	.word	0x00000000
        /*0040*/ 	.short	0x0016
        /*0042*/ 	.short	0x0070
        /*0044*/ 	.byte	0x00, 0xf0, 0x11, 0x00


	//----- nvinfo : EIATTR_KPARAM_INFO
	.align		4
.L_15:
        /*0048*/ 	.byte	0x04, 0x17
        /*004a*/ 	.short	(.L_17 - .L_16)
.L_16:
        /*004c*/ 	.word	0x00000000
        /*0050*/ 	.short	0x0015
        /*0052*/ 	.short	0x0068
        /*0054*/ 	.byte	0x00, 0xf0, 0x21, 0x00


	//----- nvinfo : EIATTR_KPARAM_INFO
	.align		4
.L_17:
        /*0058*/ 	.byte	0x04, 0x17
        /*005a*/ 	.short	(.L_19 - .L_18)
.L_18:
        /*005c*/ 	.word	0x00000000
        /*0060*/ 	.short	0x0014
        /*0062*/ 	.short	0x0060
        /*0064*/ 	.byte	0x00, 0xf0, 0x21, 0x00


	//----- nvinfo : EIATTR_KPARAM_INFO
	.align		4
.L_19:
        /*0068*/ 	.byte	0x04, 0x17
        /*006a*/ 	.short	(.L_21 - .L_20)
.L_20:
        /*006c*/ 	.word	0x00000000
        /*0070*/ 	.short	0x0013
        /*0072*/ 	.short	0x0058
        /*0074*/ 	.byte	0x00, 0xf0, 0x21, 0x00


	//----- nvinfo : EIATTR_KPARAM_INFO
	.align		4
.L_21:
        /*0078*/ 	.byte	0x04, 0x17
        /*007a*/ 	.short	(.L_23 - .L_22)
.L_22:
        /*007c*/ 	.word	0x00000000
        /*0080*/ 	.short	0x0012
        /*0082*/ 	.short	0x0050
        /*0084*/ 	.byte	0x00, 0xf0, 0x21, 0x00


	//----- nvinfo : EIATTR_KPARAM_INFO
	.align		4
.L_23:
        /*0088*/ 	.byte	0x04, 0x17
        /*008a*/ 	.short	(.L_25 - .L_24)
.L_24:
        /*008c*/ 	.word	0x00000000
        /*0090*/ 	.short	0x0011
        /*0092*/ 	.short	0x004c
        /*0094*/ 	.byte	0x00, 0xf0, 0x11, 0x00


	//----- nvinfo : EIATTR_KPARAM_INFO
	.align		4
.L_25:
        /*0098*/ 	.byte	0x04, 0x17
        /*009a*/ 	.short	(.L_27 - .L_26)
.L_26:
        /*009c*/ 	.word	0x00000000
        /*00a0*/ 	.short	0x0010
        /*00a2*/ 	.short	0x0048
        /*00a4*/ 	.byte	0x00, 0xf0, 0x11, 0x00


	//----- nvinfo : EIATTR_KPARAM_INFO
	.align		4
.L_27:
        /*00a8*/ 	.byte	0x04, 0x17
        /*00aa*/ 	.short	(.L_29 - .L_28)
.L_28:
        /*00ac*/ 	.word	0x00000000
        /*00b0*/ 	.short	0x000f
        /*00b2*/ 	.short	0x0044
        /*00b4*/ 	.byte	0x00, 0xf0, 0x11, 0x00


	//----- nvinfo : EIATTR_KPARAM_INFO
	.align		4
.L_29:
        /*00b8*/ 	.byte	0x04, 0x17
        /*00ba*/ 	.short	(.L_31 - .L_30)
.L_30:
        /*00bc*/ 	.word	0x00000000
        /*00c0*/ 	.short	0x000e
        /*00c2*/ 	.short	0x0040
        /*00c4*/ 	.byte	0x00, 0xf0, 0x11, 0x00


	//----- nvinfo : EIATTR_KPARAM_INFO
	.align		4
.L_31:
        /*00c8*/ 	.byte	0x04, 0x17
        /*00ca*/ 	.short	(.L_33 - .L_32)
.L_32:
        /*00cc*/ 	.word	0x00000000
        /*00d0*/ 	.short	0x000d
        /*00d2*/ 	.short	0x003c
        /*00d4*/ 	.byte	0x00, 0xf0, 0x11, 0x00


	//----- nvinfo : EIATTR_KPARAM_INFO
	.align		4
.L_33:
        /*00d8*/ 	.byte	0x04, 0x17
        /*00da*/ 	.short	(.L_35 - .L_34)
.L_34:
        /*00dc*/ 	.word	0x00000000
        /*00e0*/ 	.short	0x000c
        /*00e2*/ 	.short	0x0038
        /*00e4*/ 	.byte	0x00, 0xf0, 0x11, 0x00


	//----- nvinfo : EIATTR_KPARAM_INFO
	.align		4
.L_35:
        /*00e8*/ 	.byte	0x04, 0x17
        /*00ea*/ 	.short	(.L_37 - .L_36)
.L_36:
        /*00ec*/ 	.word	0x00000000
        /*00f0*/ 	.short	0x000b
        /*00f2*/ 	.short	0x0034
        /*00f4*/ 	.byte	0x00, 0xf0, 0x11, 0x00


	//----- nvinfo : EIATTR_KPARAM_INFO
	.align		4
.L_37:
        /*00f8*/ 	.byte	0x04, 0x17
        /*00fa*/ 	.short	(.L_39 - .L_38)
.L_38:
        /*00fc*/ 	.word	0x00000000
        /*0100*/ 	.short	0x000a
        /*0102*/ 	.short	0x0030
        /*0104*/ 	.byte	0x00, 0xf0, 0x11, 0x00


	//----- nvinfo : EIATTR_KPARAM_INFO
	.align		4
.L_39:
        /*0108*/ 	.byte	0x04, 0x17
        /*010a*/ 	.short	(.L_41 - .L_40)
.L_40:
        /*010c*/ 	.word	0x00000000
        /*0110*/ 	.short	0x0009
        /*0112*/ 	.short	0x002c
        /*0114*/ 	.byte	0x00, 0xf0, 0x11, 0x00


	//----- nvinfo : EIATTR_KPARAM_INFO
	.align		4
.L_41:
        /*0118*/ 	.byte	0x04, 0x17
        /*011a*/ 	.short	(.L_43 - .L_42)
.L_42:
        /*011c*/ 	.word	0x00000000
        /*0120*/ 	.short	0x0008
        /*0122*/ 	.short	0x0028
        /*0124*/ 	.byte	0x00, 0xf0, 0x11, 0x00


	//----- nvinfo : EIATTR_KPARAM_INFO
	.align		4
.L_43:
        /*0128*/ 	.byte	0x04, 0x17
        /*012a*/ 	.short	(.L_45 - .L_44)
.L_44:
        /*012c*/ 	.word	0x00000000
        /*0130*/ 	.short	0x0007
        /*0132*/ 	.short	0x0024
        /*0134*/ 	.byte	0x00, 0xf0, 0x11, 0x00


	//----- nvinfo : EIATTR_KPARAM_INFO
	.align		4
.L_45:
        /*0138*/ 	.byte	0x04, 0x17
        /*013a*/ 	.short	(.L_47 - .L_46)
.L_46:
        /*013c*/ 	.word	0x00000000
        /*0140*/ 	.short	0x0006
        /*0142*/ 	.short	0x0020
        /*0144*/ 	.byte	0x00, 0xf0, 0x11, 0x00


	//----- nvinfo : EIATTR_KPARAM_INFO
	.align		4
.L_47:
        /*0148*/ 	.byte	0x04, 0x17
        /*014a*/ 	.short	(.L_49 - .L_48)
.L_48:
        /*014c*/ 	.word	0x00000000
        /*0150*/ 	.short	0x0005
        /*0152*/ 	.short	0x001c
        /*0154*/ 	.byte	0x00, 0xf0, 0x11, 0x00


	//----- nvinfo : EIATTR_KPARAM_INFO
	.align		4
.L_49:
        /*0158*/ 	.byte	0x04, 0x17
        /*015a*/ 	.short	(.L_51 - .L_50)
.L_50:
        /*015c*/ 	.word	0x00000000
        /*0160*/ 	.short	0x0004
        /*0162*/ 	.short	0x0018
        /*0164*/ 	.byte	0x00, 0xf0, 0x11, 0x00


	//----- nvinfo : EIATTR_KPARAM_INFO
	.align		4
.L_51:
        /*0168*/ 	.byte	0x04, 0x17
        /*016a*/ 	.short	(.L_53 - .L_52)
.L_52:
        /*016c*/ 	.word	0x00000000
        /*0170*/ 	.short	0x0003
        /*0172*/ 	.short	0x0014
        /*0174*/ 	.byte	0x00, 0xf0, 0x11, 0x00


	//----- nvinfo : EIATTR_KPARAM_INFO
	.align		4
.L_53:
        /*0178*/ 	.byte	0x04, 0x17
        /*017a*/ 	.short	(.L_55 - .L_54)
.L_54:
        /*017c*/ 	.word	0x00000000
        /*0180*/ 	.short	0x0002
        /*0182*/ 	.short	0x0010
        /*0184*/ 	.byte	0x00, 0xf0, 0x11, 0x00


	//----- nvinfo : EIATTR_KPARAM_INFO
	.align		4
.L_55:
        /*0188*/ 	.byte	0x04, 0x17
        /*018a*/ 	.short	(.L_57 - .L_56)
.L_56:
        /*018c*/ 	.word	0x00000000
        /*0190*/ 	.short	0x0001
        /*0192*/ 	.short	0x0008
        /*0194*/ 	.byte	0x00, 0xf5, 0x21, 0x00


	//----- nvinfo : EIATTR_KPARAM_INFO
	.align		4
.L_57:
        /*0198*/ 	.byte	0x04, 0x17
        /*019a*/ 	.short	(.L_59 - .L_58)
.L_58:
        /*019c*/ 	.word	0x00000000
        /*01a0*/ 	.short	0x0000
        /*01a2*/ 	.short	0x0000
        /*01a4*/ 	.byte	0x00, 0xf5, 0x21, 0x00


	//----- nvinfo : EIATTR_SPARSE_MMA_MASK
	.align		4
.L_59:
        /*01a8*/ 	.byte	0x03, 0x50
        /*01aa*/ 	.short	0x0000


	//----- nvinfo : EIATTR_MAXREG_COUNT
	.align		4
        /*01ac*/ 	.byte	0x03, 0x1b
        /*01ae*/ 	.short	0x00ff


	//----- nvinfo : EIATTR_NUM_BARRIERS
	.align		4
        /*01b0*/ 	.byte	0x02, 0x4c
        /*01b2*/ 	.byte	0x01
	.zero		1


	//----- nvinfo : EIATTR_MERCURY_ISA_VERSION
	.align		4
        /*01b4*/ 	.byte	0x03, 0x5f
        /*01b6*/ 	.short	0x0101


	//----- nvinfo : EIATTR_INT_WARP_WIDE_INSTR_OFFSETS
	.align		4
        /*01b8*/ 	.byte	0x04, 0x31
        /*01ba*/ 	.short	(.L_61 - .L_60)


	//   ....[0]....
.L_60:
        /*01bc*/ 	.word	0x00000780


	//   ....[1]....
        /*01c0*/ 	.word	0x00000840


	//----- nvinfo : EIATTR_COOP_GROUP_MASK_REGIDS
	.align		4
.L_61:
        /*01c4*/ 	.byte	0x04, 0x29
        /*01c6*/ 	.short	(.L_63 - .L_62)


	//   ....[0]....
.L_62:
        /*01c8*/ 	.word	0xffffffff


	//   ....[1]....
        /*01cc*/ 	.word	0xffffffff


	//   ....[2]....
        /*01d0*/ 	.word	0x05000006


	//   ....[3]....
        /*01d4*/ 	.word	0x05000006


	//----- nvinfo : EIATTR_COOP_GROUP_INSTR_OFFSETS
	.align		4
.L_63:
        /*01d8*/ 	.byte	0x04, 0x28
        /*01da*/ 	.short	(.L_65 - .L_64)


	//   ....[0]....
.L_64:
        /*01dc*/ 	.word	0x00000740


	//   ....[1]....
        /*01e0*/ 	.word	0x000008f0


	//   ....[2]....
        /*01e4*/ 	.word	0x000009c0


	//   ....[3]....
        /*01e8*/ 	.word	0x00000a70


	//----- nvinfo : EIATTR_VRC_CTA_INIT_COUNT
	.align		4
.L_65:
        /*01ec*/ 	.byte	0x02, 0x4a
	.zero		1
	.zero		1


	//----- nvinfo : EIATTR_EXIT_INSTR_OFFSETS
	.align		4
        /*01f0*/ 	.byte	0x04, 0x1c
        /*01f2*/ 	.short	(.L_67 - .L_66)


	//   ....[0]....
.L_66:
        /*01f4*/ 	.word	0x00000030


	//   ....[1]....
        /*01f8*/ 	.word	0x00000940


	//----- nvinfo : EIATTR_CRS_STACK_SIZE
	.align		4
.L_67:
        /*01fc*/ 	.byte	0x04, 0x1e
        /*01fe*/ 	.short	(.L_69 - .L_68)
.L_68:
        /*0200*/ 	.word	0x00000000


	//----- nvinfo : EIATTR_CBANK_PARAM_SIZE
	.align		4
.L_69:
        /*0204*/ 	.byte	0x03, 0x19
        /*0206*/ 	.short	0x0080


	//----- nvinfo : EIATTR_PARAM_CBANK
	.align		4
        /*0208*/ 	.byte	0x04, 0x0a
        /*020a*/ 	.short	(.L_71 - .L_70)
	.align		4
.L_70:
        /*020c*/ 	.word	index@(.nv.constant0._Z19integrate_kernel_cgPdS_iiiiiiiiiiiiiiiiddddiiii)
        /*0210*/ 	.short	0x0380
        /*0212*/ 	.short	0x0080


	//----- nvinfo : EIATTR_SW_WAR
	.align		4
.L_71:
        /*0214*/ 	.byte	0x04, 0x36
        /*0216*/ 	.short	(.L_73 - .L_72)
.L_72:
        /*0218*/ 	.word	0x00000008
.L_73:


//--------------------- .nv.callgraph             --------------------------
	.section	.nv.callgraph,"",@"SHT_CUDA_CALLGRAPH"
	.align	4
	.sectionentsize	8
	.align		4
        /*0000*/ 	.word	0x00000000
	.align		4
        /*0004*/ 	.word	0xffffffff
	.align		4
        /*0008*/ 	.word	0x00000000
	.align		4
        /*000c*/ 	.word	0xfffffffe
	.align		4
        /*0010*/ 	.word	0x00000000
	.align		4
        /*0014*/ 	.word	0xfffffffd
	.align		4
        /*0018*/ 	.word	0x00000000
	.align		4
        /*001c*/ 	.word	0xfffffffc


//--------------------- .text._Z19integrate_kernel_cgPdS_iiiiiiiiiiiiiiiiddddiiii --------------------------
	.section	.text._Z19integrate_kernel_cgPdS_iiiiiiiiiiiiiiiiddddiiii,"ax",@progbits
	.align	128
        .global         _Z19integrate_kernel_cgPdS_iiiiiiiiiiiiiiiiddddiiii
        .type           _Z19integrate_kernel_cgPdS_iiiiiiiiiiiiiiiiddddiiii,@function
        .size           _Z19integrate_kernel_cgPdS_iiiiiiiiiiiiiiiiddddiiii,(.L_x_19 - _Z19integrate_kernel_cgPdS_iiiiiiiiiiiiiiiiddddiiii)
        .other          _Z19integrate_kernel_cgPdS_iiiiiiiiiiiiiiiiddddiiii,@"STO_CUDA_ENTRY STV_DEFAULT"
_Z19integrate_kernel_cgPdS_iiiiiiiiiiiiiiiiddddiiii:
.text._Z19integrate_kernel_cgPdS_iiiiiiiiiiiiiiiiddddiiii:
[----:B------:R-:W-:Y:S08]  /*0000*/  LDC R1, c[0x0][0x37c] ;  /* 0x0000df00ff017b82 */ /* 0x000ff00000000800 */
[----:B------:R-:W0:Y:S02]  /*0010*/  LDC R0, c[0x0][0x394] ;  /* 0x0000e500ff007b82 */ /* 0x000e240000000800 */
[----:B0-----:R-:W-:-:S13]  /*0020*/  ISETP.GE.AND P0, PT, R0, 0x1, PT ;  /* 0x000000010000780c */ /* 0x001fda0003f06270 */
[----:B------:R-:W-:Y:S05]  /*0030*/  @!P0 EXIT ;  /* 0x000000000000894d */ /* 0x000fea0003800000 */
[----:B------:R-:W0:Y:S01]  /*0040*/  S2R R0, SR_TID.X ;  /* 0x0000000000007919 */ /* 0x000e220000002100 */
[----:B------:R-:W0:Y:S01]  /*0050*/  LDC R5, c[0x0][0x3a8] ;  /* 0x0000ea00ff057b82 */ /* 0x000e220000000800 */
[----:B------:R-:W1:Y:S01]  /*0060*/  LDCU UR19, c[0x0][0x360] ;  /* 0x00006c00ff1377ac */ /* 0x000e620008000800 */
[----:B------:R-:W2:Y:S06]  /*0070*/  LDCU UR20, c[0x0][0x370] ;  /* 0x00006e00ff1477ac */ /* 0x000eac0008000800 */
[----:B------:R-:W-:Y:S01]  /*0080*/  S2UR UR18, SR_CTAID.X ;  /* 0x00000000001279c3 */ /* 0x000fe20000002500 */
[----:B------:R-:W0:Y:S01]  /*0090*/  LDCU UR21, c[0x0][0x3b4] ;  /* 0x00007680ff1577ac */ /* 0x000e220008000800 */
[----:B------:R-:W3:Y:S06]  /*00a0*/  LDCU UR5, c[0x0][0x374] ;  /* 0x00006e80ff0577ac */ /* 0x000eec0008000800 */
[----:B------:R-:W4:Y:S01]  /*00b0*/  S2UR UR4, SR_CTAID.Y ;  /* 0x00000000000479c3 */ /* 0x000f220000002600 */
[----:B------:R-:W5:Y:S01]  /*00c0*/  LDCU UR22, c[0x0][0x3c0] ;  /* 0x00007800ff1677ac */ /* 0x000f620008000800 */
[----:B------:R-:W1:Y:S06]  /*00d0*/  LDCU UR6, c[0x0][0x378] ;  /* 0x00006f00ff0677ac */ /* 0x000e6c0008000800 */
[----:B------:R-:W5:Y:S01]  /*00e0*/  S2UR UR7, SR_CTAID.Z ;  /* 0x00000000000779c3 */ /* 0x000f620000002700 */
[----:B--2---:R-:W-:Y:S01]  /*00f0*/  UIADD3 UR8, UPT, UPT, URZ, -UR20, URZ ;  /* 0x80000014ff087290 */ /* 0x004fe2000fffe0ff */
[----:B------:R-:W2:Y:S01]  /*0100*/  LDCU.64 UR16, c[0x0][0x358] ;  /* 0x00006b00ff1077ac */ /* 0x000ea20008000a00 */
[----:B0-----:R-:W-:-:S05]  /*0110*/  IMAD R5, R0, UR21, R5 ;  /* 0x0000001500057c24 */ /* 0x001fca000f8e0205 */
[----:B------:R-:W0:Y:S01]  /*0120*/  LDC.64 R2, c[0x0][0x3f0] ;  /* 0x0000fc00ff027b82 */ /* 0x000e220000000a00 */
[----:B---3--:R-:W-:Y:S01]  /*0130*/  UIMAD UR5, UR8, UR5, URZ ;  /* 0x00000005080572a4 */ /* 0x008fe2000f8e02ff */
[----:B------:R-:W3:Y:S02]  /*0140*/  LDCU.128 UR12, c[0x0][0x3d0] ;  /* 0x00007a00ff0c77ac */ /* 0x000ee40008000c00 */
[----:B------:R-:W0:Y:S04]  /*0150*/  LDCU.128 UR8, c[0x0][0x3e0] ;  /* 0x00007c00ff0877ac */ /* 0x000e280008000c00 */
[----:B------:R-:W2:Y:S01]  /*0160*/  LDC.64 R6, c[0x0][0x3f8] ;  /* 0x0000fe00ff067b82 */ /* 0x000ea20000000a00 */
[----:B----4-:R-:W-:Y:S02]  /*0170*/  UIADD3 UR4, UPT, UPT, UR18, UR4, URZ ;  /* 0x0000000412047290 */ /* 0x010fe4000fffe0ff */
[----:B-----5:R-:W-:-:S04]  /*0180*/  UIADD3 UR7, UPT, UPT, -UR7, URZ, URZ ;  /* 0x000000ff07077290 */ /* 0x020fc8000fffe1ff */
[----:B------:R-:W-:Y:S02]  /*0190*/  UISETP.NE.AND UP0, UPT, UR4, UR7, UPT ;  /* 0x000000070400728c */ /* 0x000fe4000bf05270 */
[----:B-1----:R-:W-:Y:S01]  /*01a0*/  UIMAD UR4, UR6, UR5, -0x7fffffff ;  /* 0x80000001060474a4 */ /* 0x002fe2000f8e0205 */
[C---:B0-----:R-:W-:Y:S01]  /*01b0*/  IMAD R2, R5.reuse, UR22, -R2 ;  /* 0x0000001605027c24 */ /* 0x041fe2000f8e0a02 */
[----:B------:R-:W-:Y:S02]  /*01c0*/  UIMAD UR5, UR19, UR22, URZ ;  /* 0x00000016130572a4 */ /* 0x000fe4000f8e02ff */
[C---:B------:R-:W-:Y:S01]  /*01d0*/  IMAD R3, R5.reuse, UR22, -R3 ;  /* 0x0000001605037c24 */ /* 0x040fe2000f8e0a03 */
[----:B------:R-:W-:Y:S01]  /*01e0*/  USEL UR4, UR4, 0x1, !UP0 ;  /* 0x0000000104047887 */ /* 0x000fe2000c000000 */
[C---:B--2---:R-:W-:Y:S02]  /*01f0*/  IMAD R4, R5.reuse, UR22, -R6 ;  /* 0x0000001605047c24 */ /* 0x044fe4000f8e0a06 */
[----:B------:R-:W-:-:S02]  /*0200*/  IMAD R5, R5, UR22, -R7 ;  /* 0x0000001605057c24 */ /* 0x000fc4000f8e0a07 */
[----:B---3--:R-:W-:-:S07]  /*0210*/  HFMA2 R7, -RZ, RZ, 0, 0 ;  /* 0x00000000ff077431 */ /* 0x008fce00000001ff */
.L_x_11:
[----:B0-----:R-:W0:Y:S02]  /*0220*/  LDCU UR6, c[0x0][0x398] ;  /* 0x00007300ff0677ac */ /* 0x001e240008000800 */
[----:B0-----:R-:W-:-:S09]  /*0230*/  UISETP.GE.AND UP0, UPT, UR18, UR6, UPT ;  /* 0x000000061200728c */ /* 0x001fd2000bf06270 */
[----:B------:R-:W-:Y:S05]  /*0240*/  BRA.U UP0, `(.L_x_0) ;  /* 0x0000000500007547 */ /* 0x000fea000b800000 */
[----:B------:R-:W-:Y:S01]  /*0250*/  BSSY.RECONVERGENT B0, `(.L_x_0) ;  /* 0x000003f000007945 */ /* 0x000fe20003800200 */
[----:B------:R-:W-:-:S07]  /*0260*/  MOV R6, UR18 ;  /* 0x0000001200067c02 */ /* 0x000fce0008000f00 */
.L_x_4:
[----:B0-----:R-:W0:Y:S01]  /*0270*/  LDC R9, c[0x0][0x39c] ;  /* 0x0000e700ff097b82 */ /* 0x001e220000000800 */
[----:B------:R-:W-:Y:S01]  /*0280*/  BSSY.RECONVERGENT B1, `(.L_x_1) ;  /* 0x0000037000017945 */ /* 0x000fe20003800200 */
[----:B0-----:R-:W-:-:S13]  /*0290*/  ISETP.GE.AND P0, PT, R0, R9, PT ;  /* 0x000000090000720c */ /* 0x001fda0003f06270 */
[----:B------:R-:W-:Y:S05]  /*02a0*/  @P0 BRA `(.L_x_2) ;  /* 0x0000000000d00947 */ /* 0x000fea0003800000 */
[----:B------:R-:W0:Y:S01]  /*02b0*/  LDC.64 R28, c[0x0][0x3a0] ;  /* 0x0000e800ff1c7b82 */ /* 0x000e220000000a00 */
[----:B------:R-:W1:Y:S01]  /*02c0*/  LDCU UR7, c[0x0][0x3c4] ;  /* 0x00007880ff0777ac */ /* 0x000e620008000800 */
[----:B------:R-:W-:Y:S01]  /*02d0*/  MOV R22, R0 ;  /* 0x0000000000167202 */ /* 0x000fe20000000f00 */
[----:B------:R-:W0:Y:S05]  /*02e0*/  LDCU UR21, c[0x0][0x3ac] ;  /* 0x00007580ff1577ac */ /* 0x000e2a0008000800 */
[----:B------:R-:W2:Y:S01]  /*02f0*/  LDC.64 R10, c[0x0][0x3c8] ;  /* 0x0000f200ff0a7b82 */ /* 0x000ea20000000a00 */
[----:B------:R-:W3:Y:S01]  /*0300*/  LDCU UR6, c[0x0][0x3b0] ;  /* 0x00007600ff0677ac */ /* 0x000ee20008000800 */
[----:B------:R-:W4:Y:S01]  /*0310*/  LDCU.64 UR22, c[0x0][0x3b8] ;  /* 0x00007700ff1677ac */ /* 0x000f220008000a00 */
[----:B-1----:R-:W-:-:S02]  /*0320*/  IMAD R8, R7, UR7, RZ ;  /* 0x0000000707087c24 */ /* 0x002fc4000f8e02ff */
[----:B0-----:R-:W-:Y:S02]  /*0330*/  IMAD R12, R7, UR21, R28 ;  /* 0x00000015070c7c24 */ /* 0x001fe4000f8e021c */
[----:B---3--:R-:W-:Y:S02]  /*0340*/  IMAD R29, R6, UR6, R29 ;  /* 0x00000006061d7c24 */ /* 0x008fe4000f8e021d */
[----:B----4-:R-:W-:Y:S02]  /*0350*/  IMAD R14, R12, UR22, R3 ;  /* 0x000000160c0e7c24 */ /* 0x010fe4000f8e0203 */
[----:B--2---:R-:W-:Y:S02]  /*0360*/  IMAD R13, R0, R11, R8 ;  /* 0x0000000b000d7224 */ /* 0x004fe400078e0208 */
[C---:B------:R-:W-:Y:S02]  /*0370*/  IMAD R8, R12.reuse, UR22, R2 ;  /* 0x000000160c087c24 */ /* 0x040fe4000f8e0202 */
[----:B------:R-:W-:-:S02]  /*0380*/  IMAD R16, R12, UR22, R4 ;  /* 0x000000160c107c24 */ /* 0x000fc4000f8e0204 */
[----:B------:R-:W-:Y:S02]  /*0390*/  IMAD R12, R12, UR22, R5 ;  /* 0x000000160c0c7c24 */ /* 0x000fe4000f8e0205 */
[C---:B------:R-:W-:Y:S02]  /*03a0*/  IMAD R23, R29.reuse, UR23, R8 ;  /* 0x000000171d177c24 */ /* 0x040fe4000f8e0208 */
[C---:B------:R-:W-:Y:S02]  /*03b0*/  IMAD R25, R29.reuse, UR23, R14 ;  /* 0x000000171d197c24 */ /* 0x040fe4000f8e020e */
[C---:B------:R-:W-:Y:S02]  /*03c0*/  IMAD R27, R29.reuse, UR23, R16 ;  /* 0x000000171d1b7c24 */ /* 0x040fe4000f8e0210 */
[----:B------:R-:W-:Y:S02]  /*03d0*/  IMAD R10, R6, R10, R13 ;  /* 0x0000000a060a7224 */ /* 0x000fe400078e020d */
[----:B------:R-:W-:-:S07]  /*03e0*/  IMAD R29, R29, UR23, R12 ;  /* 0x000000171d1d7c24 */ /* 0x000fce000f8e020c */
.L_x_3:
[----:B0-----:R-:W0:Y:S08]  /*03f0*/  LDC.64 R14, c[0x0][0x380] ;  /* 0x0000e000ff0e7b82 */ /* 0x001e300000000a00 */
[----:B------:R-:W1:Y:S08]  /*0400*/  LDC.64 R12, c[0x0][0x388] ;  /* 0x0000e200ff0c7b82 */ /* 0x000e700000000a00 */
[----:B------:R-:W2:Y:S01]  /*0410*/  LDC R8, c[0x0][0x390] ;  /* 0x0000e400ff087b82 */ /* 0x000ea20000000800 */
[----:B0-----:R-:W-:-:S07]  /*0420*/  IMAD.WIDE R20, R25, 0x8, R14 ;  /* 0x0000000819147825 */ /* 0x001fce00078e020e */
[----:B------:R-:W0:Y:S01]  /*0430*/  LDC R24, c[0x0][0x3b4] ;  /* 0x0000ed00ff187b82 */ /* 0x000e220000000800 */
[--C-:B------:R-:W-:Y:S01]  /*0440*/  IMAD.WIDE R18, R23, 0x8, R14.reuse ;  /* 0x0000000817127825 */ /* 0x100fe200078e020e */
[----:B------:R-:W3:Y:S03]  /*0450*/  LDG.E.64 R20, desc[UR16][R20.64] ;  /* 0x0000001014147981 */ /* 0x000ee6000c1e1b00 */
[--C-:B------:R-:W-:Y:S02]  /*0460*/  IMAD.WIDE R16, R27, 0x8, R14.reuse ;  /* 0x000000081b107825 */ /* 0x100fe400078e020e */
[----:B------:R-:W4:Y:S04]  /*0470*/  LDG.E.64 R18, desc[UR16][R18.64] ;  /* 0x0000001012127981 */ /* 0x000f28000c1e1b00 */
[----:B------:R-:W5:Y:S01]  /*0480*/  LDG.E.64 R16, desc[UR16][R16.64] ;  /* 0x0000001010107981 */ /* 0x000f62000c1e1b00 */
[----:B------:R-:W-:-:S04]  /*0490*/  IMAD.WIDE R14, R29, 0x8, R14 ;  /* 0x000000081d0e7825 */ /* 0x000fc800078e020e */
[----:B-1----:R-:W-:Y:S01]  /*04a0*/  IMAD.WIDE R12, R10, 0x8, R12 ;  /* 0x000000080a0c7825 */ /* 0x002fe200078e020c */
[----:B---3--:R-:W-:-:S08]  /*04b0*/  DMUL R20, R20, UR14 ;  /* 0x0000000e14147c28 */ /* 0x008fd00008000000 */
[----:B----4-:R-:W-:Y:S01]  /*04c0*/  DFMA R18, R18, UR12, R20 ;  /* 0x0000000c12127c2b */ /* 0x010fe20008000014 */
[----:B--2---:R-:W-:Y:S02]  /*04d0*/  IMAD.WIDE R20, R8, 0x8, R12 ;  /* 0x0000000808147825 */ /* 0x004fe400078e020c */
[----:B------:R-:W2:Y:S01]  /*04e0*/  LDG.E.64 R12, desc[UR16][R12.64] ;  /* 0x000000100c0c7981 */ /* 0x000ea2000c1e1b00 */
[----:B------:R-:W1:Y:S04]  /*04f0*/  LDC R8, c[0x0][0x3fc] ;  /* 0x0000ff00ff087b82 */ /* 0x000e680000000800 */
[----:B-----5:R-:W-:Y:S01]  /*0500*/  DFMA R18, R16, UR8, R18 ;  /* 0x0000000810127c2b */ /* 0x020fe20008000012 */
[----:B------:R-:W2:Y:S04]  /*0510*/  LDG.E.64 R20, desc[UR16][R20.64] ;  /* 0x0000001014147981 */ /* 0x000ea8000c1e1b00 */
[----:B------:R-:W3:Y:S01]  /*0520*/  LDG.E.64 R16, desc[UR16][R14.64] ;  /* 0x000000100e107981 */ /* 0x000ee2000c1e1b00 */
[----:B------:R-:W-:-:S04]  /*0530*/  IADD3 R22, PT, PT, R22, UR19, RZ ;  /* 0x0000001316167c10 */ /* 0x000fc8000fffe0ff */
[----:B------:R-:W-:Y:S01]  /*0540*/  ISETP.GE.AND P0, PT, R22, R9, PT ;  /* 0x000000091600720c */ /* 0x000fe20003f06270 */
[C---:B0-----:R-:W-:Y:S02]  /*0550*/  IMAD R23, R24.reuse, UR5, R23 ;  /* 0x0000000518177c24 */ /* 0x041fe4000f8e0217 */
[C---:B------:R-:W-:Y:S02]  /*0560*/  IMAD R25, R24.reuse, UR5, R25 ;  /* 0x0000000518197c24 */ /* 0x040fe4000f8e0219 */
[C---:B------:R-:W-:Y:S02]  /*0570*/  IMAD R27, R24.reuse, UR5, R27 ;  /* 0x00000005181b7c24 */ /* 0x040fe4000f8e021b */
[----:B------:R-:W-:Y:S02]  /*0580*/  IMAD R29, R24, UR5, R29 ;  /* 0x00000005181d7c24 */ /* 0x000fe4000f8e021d */
[----:B------:R-:W-:Y:S01]  /*0590*/  IMAD R10, R11, UR19, R10 ;  /* 0x000000130b0a7c24 */ /* 0x000fe2000f8e020a */
[----:B---3--:R-:W-:Y:S01]  /*05a0*/  DFMA R16, R16, UR10, R18 ;  /* 0x0000000a10107c2b */ /* 0x008fe20008000012 */
[----:B-1----:R-:W-:-:S07]  /*05b0*/  IMAD.WIDE R18, R8, 0x8, R14 ;  /* 0x0000000808127825 */ /* 0x002fce00078e020e */
[----:B--2---:R-:W-:-:S07]  /*05c0*/  DFMA R16, R16, R12, R20 ;  /* 0x0000000c1010722b */ /* 0x004fce0000000014 */
[----:B------:R0:W-:Y:S01]  /*05d0*/  STG.E.64 desc[UR16][R18.64], R16 ;  /* 0x0000001012007986 */ /* 0x0001e2000c101b10 */
[----:B------:R-:W-:Y:S05]  /*05e0*/  @!P0 BRA `(.L_x_3) ;  /* 0xfffffffc00808947 */ /* 0x000fea000383ffff */
.L_x_2:
[----:B------:R-:W-:Y:S05]  /*05f0*/  BSYNC.RECONVERGENT B1 ;  /* 0x0000000000017941 */ /* 0x000fea0003800200 */
.L_x_1:
[----:B------:R-:W1:Y:S01]  /*0600*/  LDCU UR6, c[0x0][0x398] ;  /* 0x00007300ff0677ac */ /* 0x000e620008000800 */
[----:B------:R-:W-:-:S04]  /*0610*/  IADD3 R6, PT, PT, R6, UR20, RZ ;  /* 0x0000001406067c10 */ /* 0x000fc8000fffe0ff */
[----:B-1----:R-:W-:-:S13]  /*0620*/  ISETP.GE.AND P0, PT, R6, UR6, PT ;  /* 0x0000000606007c0c */ /* 0x002fda000bf06270 */
[----:B------:R-:W-:Y:S05]  /*0630*/  @!P0 BRA `(.L_x_4) ;  /* 0xfffffffc000c8947 */ /* 0x000fea000383ffff */
[----:B------:R-:W-:Y:S05]  /*0640*/  BSYNC.RECONVERGENT B0 ;  /* 0x0000000000007941 */ /* 0x000fea0003800200 */
.L_x_0:
[----:B------:R-:W-:-:S05]  /*0650*/  CS2R.32 R8, SR_CgaSize ;  /* 0x0000000000087805 */ /* 0x000fca0000008a00 */
[----:B------:R-:W-:-:S06]  /*0660*/  IMAD R8, R8, -0xa0, RZ ;  /* 0xffffff6008087824 */ /* 0x000fcc00078e02ff */
[----:B------:R-:W1:Y:S01]  /*0670*/  LDC R8, c[0x0][R8+0x258] ;  /* 0x0000960008087b82 */ /* 0x000e620000000800 */
[----:B------:R-:W-:-:S05]  /*0680*/  CS2R.32 R9, SR_CgaSize ;  /* 0x0000000000097805 */ /* 0x000fca0000008a00 */
[----:B------:R-:W-:-:S06]  /*0690*/  IMAD R9, R9, -0xa0, RZ ;  /* 0xffffff6009097824 */ /* 0x000fcc00078e02ff */
[----:B------:R-:W2:Y:S01]  /*06a0*/  LDC R9, c[0x0][R9+0x254] ;  /* 0x0000950009097b82 */ /* 0x000ea20000000800 */
[----:B-1----:R-:W-:-:S04]  /*06b0*/  ISETP.NE.U32.AND P0, PT, R8, RZ, PT ;  /* 0x000000ff0800720c */ /* 0x002fc80003f05070 */
[----:B--2---:R-:W-:-:S13]  /*06c0*/  ISETP.NE.AND.EX P0, PT, R9, RZ, PT, P0 ;  /* 0x000000ff0900720c */ /* 0x004fda0003f05300 */
[----:B------:R-:W-:Y:S05]  /*06d0*/  @!P0 BRA `(.L_x_5) ;  /* 0x00000000009c8947 */ /* 0x000fea0003800000 */
[----:B------:R-:W1:Y:S01]  /*06e0*/  S2R R11, SR_TID.Y ;  /* 0x00000000000b7919 */ /* 0x000e620000002200 */
[----:B------:R-:W-:Y:S01]  /*06f0*/  UMOV UR6, 0xffffffff ;  /* 0xffffffff00067882 */ /* 0x000fe20000000000 */
[----:B------:R-:W2:Y:S01]  /*0700*/  S2R R13, SR_TID.Z ;  /* 0x00000000000d7919 */ /* 0x000ea20000002300 */
[----:B-1----:R-:W-:-:S04]  /*0710*/  IADD3 R6, PT, PT, R0, R11, RZ ;  /* 0x0000000b00067210 */ /* 0x002fc80007ffe0ff */
[----:B--2---:R-:W-:Y:S01]  /*0720*/  LOP3.LUT P0, RZ, R6, R13, RZ, 0xfc, !PT ;  /* 0x0000000d06ff7212 */ /* 0x004fe2000780fcff */
[----:B------:R-:W-:-:S12]  /*0730*/  BRA.DIV UR6, `(.L_x_6) ;  /* 0x0000000206887947 */ /* 0x000fd8000b800000 */
[----:B------:R-:W-:Y:S06]  /*0740*/  BAR.SYNC.DEFER_BLOCKING 0x0 ;  /* 0x0000000000007b1d */ /* 0x000fec0000010000 */
.L_x_14:
[----:B------:R-:W-:Y:S04]  /*0750*/  BSSY B0, `(.L_x_7) ;  /* 0x0000017000007945 */ /* 0x000fe80003800000 */
[----:B------:R-:W-:Y:S05]  /*0760*/  @P0 BRA `(.L_x_8) ;  /* 0x0000000000540947 */ /* 0x000fea0003800000 */
[----:B------:R-:W1:Y:S01]  /*0770*/  S2R R11, SR_LANEID ;  /* 0x00000000000b7919 */ /* 0x000e620000000000 */
[----:B------:R-:W-:Y:S02]  /*0780*/  VOTEU.ANY UR6, UPT, PT ;  /* 0x0000000000067886 */ /* 0x000fe400038e0100 */
[----:B------:R-:W1:Y:S08]  /*0790*/  FLO.U32 R10, UR6 ;  /* 0x00000006000a7d00 */ /* 0x000e7000080e0000 */
[----:B------:R-:W2:Y:S01]  /*07a0*/  POPC R6, UR6 ;  /* 0x0000000600067d09 */ /* 0x000ea20008000000 */
[----:B-1----:R-:W-:Y:S01]  /*07b0*/  ISETP.EQ.U32.AND P0, PT, R10, R11, PT ;  /* 0x0000000b0a00720c */ /* 0x002fe20003f02070 */
[----:B--2---:R-:W-:-:S12]  /*07c0*/  IMAD R11, R6, UR4, RZ ;  /* 0x00000004060b7c24 */ /* 0x004fd8000f8e02ff */
[----:B------:R-:W-:Y:S06]  /*07d0*/  @P0 MEMBAR.ALL.GPU ;  /* 0x0000000000000992 */ /* 0x000fec000000a000 */
[----:B------:R-:W-:-:S00]  /*07e0*/  @P0 ERRBAR ;  /* 0x00000000000009ab */ /* 0x000fc00000000000 */
[----:B------:R-:W-:Y:S06]  /*07f0*/  @P0 CGAERRBAR ;  /* 0x00000000000005ab */ /* 0x000fec0000000000 */
[----:B------:R-:W2:Y:S01]  /*0800*/  @P0 ATOM.E.ADD.STRONG.GPU PT, R11, desc[UR16][R8.64+0x4], R11 ;  /* 0x8000040b080b098a */ /* 0x000ea200081ef110 */
[----:B------:R-:W1:Y:S02]  /*0810*/  S2R R12, SR_LTMASK ;  /* 0x00000000000c7919 */ /* 0x000e640000003900 */
[----:B-1----:R-:W-:-:S04]  /*0820*/  LOP3.LUT R12, R12, UR6, RZ, 0xc0, !PT ;  /* 0x000000060c0c7c12 */ /* 0x002fc8000f8ec0ff */
[----:B------:R-:W1:Y:S01]  /*0830*/  POPC R13, R12 ;  /* 0x0000000c000d7309 */ /* 0x000e620000000000 */
[----:B--2---:R-:W1:Y:S02]  /*0840*/  SHFL.IDX PT, R6, R11, R10, 0x1f ;  /* 0x00001f0a0b067589 */ /* 0x004e6400000e0000 */
[----:B-1----:R-:W-:-:S07]  /*0850*/  IMAD R6, R13, UR4, R6 ;  /* 0x000000040d067c24 */ /* 0x002fce000f8e0206 */
.L_x_9:
[----:B------:R-:W2:Y:S04]  /*0860*/  LD.E.STRONG.GPU R11, desc[UR16][R8.64+0x4] ;  /* 0x00000410080b7980 */ /* 0x000ea8000c10f900 */
[----:B--2---:R-:W-:Y:S01]  /*0870*/  CCTL.IVALL ;  /* 0x00000000ff00798f */ /* 0x004fe20002000000 */
[----:B------:R-:W-:Y:S05]  /*0880*/  YIELD ;  /* 0x0000000000007946 */ /* 0x000fea0003800000 */
[----:B------:R-:W-:-:S04]  /*0890*/  LOP3.LUT R11, R11, R6, RZ, 0x3c, !PT ;  /* 0x000000060b0b7212 */ /* 0x000fc800078e3cff */
[----:B------:R-:W-:-:S13]  /*08a0*/  ISETP.GT.AND P0, PT, R11, -0x1, PT ;  /* 0xffffffff0b00780c */ /* 0x000fda0003f04270 */
[----:B------:R-:W-:Y:S05]  /*08b0*/  @P0 BRA `(.L_x_9) ;  /* 0xfffffffc00e80947 */ /* 0x000fea000383ffff */
.L_x_8:
[----:B------:R-:W-:Y:S05]  /*08c0*/  BSYNC B0 ;  /* 0x0000000000007941 */ /* 0x000fea0003800000 */
.L_x_7:
[----:B------:R-:W-:-:S03]  /*08d0*/  UMOV UR6, 0xffffffff ;  /* 0xffffffff00067882 */ /* 0x000fc60000000000 */
[----:B------:R-:W-:Y:S05]  /*08e0*/  BRA.DIV UR6, `(.L_x_10) ;  /* 0x0000000206487947 */ /* 0x000fea000b800000 */
[----:B------:R-:W-:Y:S06]  /*08f0*/  BAR.SYNC.DEFER_BLOCKING 0x0 ;  /* 0x0000000000007b1d */ /* 0x000fec0000010000 */
.L_x_17:
[----:B------:R-:W1:Y:S01]  /*0900*/  LDCU UR6, c[0x0][0x394] ;  /* 0x00007280ff0677ac */ /* 0x000e620008000800 */
[----:B------:R-:W-:-:S04]  /*0910*/  IADD3 R7, PT, PT, R7, 0x1, RZ ;  /* 0x0000000107077810 */ /* 0x000fc80007ffe0ff */
[----:B-1----:R-:W-:-:S13]  /*0920*/  ISETP.NE.AND P0, PT, R7, UR6, PT ;  /* 0x0000000607007c0c */ /* 0x002fda000bf05270 */
[----:B------:R-:W-:Y:S05]  /*0930*/  @P0 BRA `(.L_x_11) ;  /* 0xfffffff800380947 */ /* 0x000fea000383ffff */
[----:B------:R-:W-:Y:S05]  /*0940*/  EXIT ;  /* 0x000000000000794d */ /* 0x000fea0003800000 */
.L_x_5:
[----:B------:R-:W-:Y:S05]  /*0950*/  BPT.TRAP 0x1 ;  /* 0x000000040000795c */ /* 0x000fea0000300000 */
.L_x_6:
[----:B------:R-:W-:Y:S01]  /*0960*/  BSSY B0, `(.L_x_12) ;  /* 0x0000009000007945 */ /* 0x000fe20003800000 */
[----:B------:R-:W-:Y:S02]  /*0970*/  CS2R R10, SRZ ;  /* 0x00000000000a7805 */ /* 0x000fe4000001ff00 */
[----:B------:R-:W-:-:S07]  /*0980*/  MOV R6, 0xffffffff ;  /* 0xffffffff00067802 */ /* 0x000fce0000000f00 */
[----:B0-----:R-:W-:Y:S05]  /*0990*/  WARPSYNC.COLLECTIVE.ALL `(.L_x_13) ;  /* 0x0000000000147948 */ /* 0x001fea0003c00000 */
[----:B------:R-:W-:-:S04]  /*09a0*/  SHF.L.U32 R10, R10, 0x10, RZ ;  /* 0x000000100a0a7819 */ /* 0x000fc800000006ff */
[----:B------:R-:W-:-:S05]  /*09b0*/  LOP3.LUT R10, R10, 0xf, R11, 0xf8, !PT ;  /* 0x0000000f0a0a7812 */ /* 0x000fca00078ef80b */
[----:B------:R1:W-:Y:S02]  /*09c0*/  BAR.SYNC.DEFER_BLOCKING R10, R10 ;  /* 0x0000000a0000731d */ /* 0x0003e40000010000 */
[----:B-1----:R-:W-:-:S04]  /*09d0*/  SHF.R.U32 R10, R10, 0x10, RZ ;  /* 0x000000100a0a7819 */ /* 0x002fc800000016ff */
[----:B0-----:R-:W-:Y:S05]  /*09e0*/  ENDCOLLECTIVE ;  /* 0x000000000000791b */ /* 0x001fea0003800000 */
.L_x_13:
[----:B------:R-:W-:Y:S05]  /*09f0*/  BSYNC B0 ;  /* 0x0000000000007941 */ /* 0x000fea0003800000 */
.L_x_12:
[----:B------:R-:W-:Y:S05]  /*0a00*/  BRA `(.L_x_14) ;  /* 0xfffffffc00507947 */ /* 0x000fea000383ffff */
.L_x_10:
        /* <DEDUP_REMOVED lines=9> */
.L_x_16:
[----:B------:R-:W-:Y:S05]  /*0aa0*/  BSYNC B0 ;  /* 0x0000000000007941 */ /* 0x000fea0003800000 */
.L_x_15:
[----:B------:R-:W-:Y:S05]  /*0ab0*/  BRA `(.L_x_17) ;  /* 0xfffffffc00907947 */ /* 0x000fea000383ffff */
.L_x_18:
[----:B------:R-:W-:-:S00]  /*0ac0*/  BRA `(.L_x_18) ;  /* 0xfffffffc00fc7947 */ /* 0x000fc0000383ffff */
[----:B------:R-:W-:-:S00]  /*0ad0*/  NOP ;  /* 0x0000000000007918 */ /* 0x000fc00000000000 */
        /* <DEDUP_REMOVED lines=10> */
.L_x_19:


//--------------------- .nv.shared.reserved.0     --------------------------
	.section	.nv.shared.reserved.0,"aw",@nobits
	.weak		__nv_reservedSMEM_offset_0_alias
	.size		__nv_reservedSMEM_offset_0_alias, 0, 64
	.other		__nv_reservedSMEM_offset_0_alias,@"STO_CUDA_RESERVED_SHARED STV_DEFAULT"
__nv_reservedSMEM_offset_0_alias:
	.zero		0
	.zero		64


//--------------------- .nv.constant0._Z19integrate_kernel_cgPdS_iiiiiiiiiiiiiiiiddddiiii --------------------------
	.section	.nv.constant0._Z19integrate_kernel_cgPdS_iiiiiiiiiiiiiiiiddddiiii,"a",@progbits
	.sectionflags	@""
	.align	4
.nv.constant0._Z19integrate_kernel_cgPdS_iiiiiiiiiiiiiiiiddddiiii:
	.zero		1024


//--------------------- SYMBOLS --------------------------

	.type		.nv.reservedSmem.offset0,@object
	.size		.nv.reservedSmem.offset0,0x4
